	.headerflags	@"EF_CUDA_TEXMODE_UNIFIED EF_CUDA_64BIT_ADDRESS EF_CUDA_ACCELERATORS EF_CUDA_SM90 EF_CUDA_VIRTUAL_SM(EF_CUDA_SM90)"
	.elftype	@"ET_EXEC"


//--------------------- .nv.info                  --------------------------
	.section	.nv.info,"",@"SHT_CUDA_INFO"
	.align	4


	//----- nvinfo : EIATTR_REGCOUNT
	.align		4
        /*0000*/ 	.byte	0x04, 0x2f
        /*0002*/ 	.short	(.L_3 - .L_2)
	.align		4
.L_2:
        /*0004*/ 	.word	index@(triton_poi_fused__native_batch_norm_legit_no_training_convolution_maximum_0)
        /*0008*/ 	.word	0x0000001c


	//----- nvinfo : EIATTR_MIN_STACK_SIZE
	.align		4
.L_3:
        /*000c*/ 	.byte	0x04, 0x12
        /*000e*/ 	.short	(.L_5 - .L_4)
	.align		4
.L_4:
        /*0010*/ 	.word	index@(triton_poi_fused__native_batch_norm_legit_no_training_convolution_maximum_0)
        /*0014*/ 	.word	0x00000000


	//----- nvinfo : EIATTR_FRAME_SIZE
	.align		4
.L_5:
        /*0018*/ 	.byte	0x04, 0x11
        /*001a*/ 	.short	(.L_7 - .L_6)
	.align		4
.L_6:
        /*001c*/ 	.word	index@(triton_poi_fused__native_batch_norm_legit_no_training_convolution_maximum_0)
        /*0020*/ 	.word	0x00000000


	//----- nvinfo : EIATTR_MIN_STACK_SIZE
	.align		4
.L_7:
        /*0024*/ 	.byte	0x04, 0x12
        /*0026*/ 	.short	(.L_9 - .L_8)
	.align		4
.L_8:
        /*0028*/ 	.word	index@(triton_poi_fused__native_batch_norm_legit_no_training_convolution_maximum_0)
        /*002c*/ 	.word	0x00000000
.L_9:


//--------------------- .nv.info.triton_poi_fused__native_batch_norm_legit_no_training_convolution_maximum_0 --------------------------
	.section	.nv.info.triton_poi_fused__native_batch_norm_legit_no_training_convolution_maximum_0,"",@"SHT_CUDA_INFO"
	.sectionflags	@""
	.align	4


	//----- nvinfo : EIATTR_CUDA_API_VERSION
	.align		4
        /*0000*/ 	.byte	0x04, 0x37
        /*0002*/ 	.short	(.L_11 - .L_10)
.L_10:
        /*0004*/ 	.word	0x0000007c


	//----- nvinfo : EIATTR_KPARAM_INFO
	.align		4
.L_11:
        /*0008*/ 	.byte	0x04, 0x17
        /*000a*/ 	.short	(.L_13 - .L_12)
.L_12:
        /*000c*/ 	.word	0x00000000
        /*0010*/ 	.short	0x0008
        /*0012*/ 	.short	0x0040
        /*0014*/ 	.byte	0x00, 0xf0, 0x11, 0x00


	//----- nvinfo : EIATTR_KPARAM_INFO
	.align		4
.L_13:
        /*0018*/ 	.byte	0x04, 0x17
        /*001a*/ 	.short	(.L_15 - .L_14)
.L_14:
        /*001c*/ 	.word	0x00000000
        /*0020*/ 	.short	0x0007
        /*0022*/ 	.short	0x0038
        /*0024*/ 	.byte	0x00, 0xf4, 0x21, 0x00


	//----- nvinfo : EIATTR_KPARAM_INFO
	.align		4
.L_15:
        /*0028*/ 	.byte	0x04, 0x17
        /*002a*/ 	.short	(.L_17 - .L_16)
.L_16:
        /*002c*/ 	.word	0x00000000
        /*0030*/ 	.short	0x0006
        /*0032*/ 	.short	0x0030
        /*0034*/ 	.byte	0x00, 0xf4, 0x21, 0x00


	//----- nvinfo : EIATTR_KPARAM_INFO
	.align		4
.L_17:
        /*0038*/ 	.byte	0x04, 0x17
        /*003a*/ 	.short	(.L_19 - .L_18)
.L_18:
        /*003c*/ 	.word	0x00000000
        /*0040*/ 	.short	0x0005
        /*0042*/ 	.short	0x0028
        /*0044*/ 	.byte	0x00, 0xf4, 0x21, 0x00


	//----- nvinfo : EIATTR_KPARAM_INFO
	.align		4
.L_19:
        /*0048*/ 	.byte	0x04, 0x17
        /*004a*/ 	.short	(.L_21 - .L_20)
.L_20:
        /*004c*/ 	.word	0x00000000
        /*0050*/ 	.short	0x0004
        /*0052*/ 	.short	0x0020
        /*0054*/ 	.byte	0x00, 0xf4, 0x21, 0x00


	//----- nvinfo : EIATTR_KPARAM_INFO
	.align		4
.L_21:
        /*0058*/ 	.byte	0x04, 0x17
        /*005a*/ 	.short	(.L_23 - .L_22)
.L_22:
        /*005c*/ 	.word	0x00000000
        /*0060*/ 	.short	0x0003
        /*0062*/ 	.short	0x0018
        /*0064*/ 	.byte	0x00, 0xf4, 0x21, 0x00


	//----- nvinfo : EIATTR_KPARAM_INFO
	.align		4
.L_23:
        /*0068*/ 	.byte	0x04, 0x17
        /*006a*/ 	.short	(.L_25 - .L_24)
.L_24:
        /*006c*/ 	.word	0x00000000
        /*0070*/ 	.short	0x0002
        /*0072*/ 	.short	0x0010
        /*0074*/ 	.byte	0x00, 0xf4, 0x21, 0x00


	//----- nvinfo : EIATTR_KPARAM_INFO
	.align		4
.L_25:
        /*0078*/ 	.byte	0x04, 0x17
        /*007a*/ 	.short	(.L_27 - .L_26)
.L_26:
        /*007c*/ 	.word	0x00000000
        /*0080*/ 	.short	0x0001
        /*0082*/ 	.short	0x0008
        /*0084*/ 	.byte	0x00, 0xf4, 0x21, 0x00


	//----- nvinfo : EIATTR_KPARAM_INFO
	.align		4
.L_27:
        /*0088*/ 	.byte	0x04, 0x17
        /*008a*/ 	.short	(.L_29 - .L_28)
.L_28:
        /*008c*/ 	.word	0x00000000
        /*0090*/ 	.short	0x0000
        /*0092*/ 	.short	0x0000
        /*0094*/ 	.byte	0x00, 0xf4, 0x21, 0x00


	//----- nvinfo : EIATTR_SPARSE_MMA_MASK
	.align		4
.L_29:
        /*0098*/ 	.byte	0x03, 0x50
        /*009a*/ 	.short	0x0000


	//----- nvinfo : EIATTR_MAXREG_COUNT
	.align		4
        /*009c*/ 	.byte	0x03, 0x1b
        /*009e*/ 	.short	0x00ff


	//----- nvinfo : EIATTR_EXIT_INSTR_OFFSETS
	.align		4
        /*00a0*/ 	.byte	0x04, 0x1c
        /*00a2*/ 	.short	(.L_31 - .L_30)


	//   ....[0]....
.L_30:
        /*00a4*/ 	.word	0x00000570


	//   ....[1]....
        /*00a8*/ 	.word	0x00000590


	//----- nvinfo : EIATTR_REQNTID
	.align		4
.L_31:
        /*00ac*/ 	.byte	0x04, 0x10
        /*00ae*/ 	.short	(.L_33 - .L_32)
.L_32:
        /*00b0*/ 	.word	0x00000080
        /*00b4*/ 	.word	0x00000001
        /*00b8*/ 	.word	0x00000001


	//----- nvinfo : EIATTR_CBANK_PARAM_SIZE
	.align		4
.L_33:
        /*00bc*/ 	.byte	0x03, 0x19
        /*00be*/ 	.short	0x0044


	//----- nvinfo : EIATTR_PARAM_CBANK
	.align		4
        /*00c0*/ 	.byte	0x04, 0x0a
        /*00c2*/ 	.short	(.L_35 - .L_34)
	.align		4
.L_34:
        /*00c4*/ 	.word	index@(.nv.constant0.triton_poi_fused__native_batch_norm_legit_no_training_convolution_maximum_0)
        /*00c8*/ 	.short	0x0210
        /*00ca*/ 	.short	0x0044


	//----- nvinfo : EIATTR_SW_WAR
	.align		4
.L_35:
        /*00cc*/ 	.byte	0x04, 0x36
        /*00ce*/ 	.short	(.L_37 - .L_36)
.L_36:
        /*00d0*/ 	.word	0x00000008
.L_37:


//--------------------- .nv.callgraph             --------------------------
	.section	.nv.callgraph,"",@"SHT_CUDA_CALLGRAPH"
	.align	4
	.sectionentsize	8
	.align		4
        /*0000*/ 	.word	0x00000000
	.align		4
        /*0004*/ 	.word	0xffffffff
	.align		4
        /*0008*/ 	.word	0x00000000
	.align		4
        /*000c*/ 	.word	0xfffffffe
	.align		4
        /*0010*/ 	.word	0x00000000
	.align		4
        /*0014*/ 	.word	0xfffffffd
	.align		4
        /*0018*/ 	.word	0x00000000
	.align		4
        /*001c*/ 	.word	0xfffffffc


//--------------------- .nv.constant4             --------------------------
	.section	.nv.constant4,"a",@progbits
	.align	8
	.align		8
.nv.constant4:
        /*0000*/ 	.dword	_$_str
	.align		8
        /*0008*/ 	.dword	_$_str_$_2


//--------------------- .text.triton_poi_fused__native_batch_norm_legit_no_training_convolution_maximum_0 --------------------------
	.section	.text.triton_poi_fused__native_batch_norm_legit_no_training_convolution_maximum_0,"ax",@progbits
	.align	128
        .global         triton_poi_fused__native_batch_norm_legit_no_training_convolution_maximum_0
        .type           triton_poi_fused__native_batch_norm_legit_no_training_convolution_maximum_0,@function
        .size           triton_poi_fused__native_batch_norm_legit_no_training_convolution_maximum_0,(.L_x_1 - triton_poi_fused__native_batch_norm_legit_no_training_convolution_maximum_0)
        .other          triton_poi_fused__native_batch_norm_legit_no_training_convolution_maximum_0,@"STO_CUDA_ENTRY STV_DEFAULT"
triton_poi_fused__native_batch_norm_legit_no_training_convolution_maximum_0:
.text.triton_poi_fused__native_batch_norm_legit_no_training_convolution_maximum_0:
[----:B------:R-:W0:Y:S01]  /*0000*/  LDC R1, c[0x0][0x28] ;  /* 0x00000a00ff017b82 */ /* 0x000e220000000800 */
[----:B------:R-:W1:Y:S07]  /*0010*/  S2R R0, SR_TID.X ;  /* 0x0000000000007919 */ /* 0x000e6e0000002100 */
[----:B------:R-:W2:Y:S01]  /*0020*/  LDC.64 R2, c[0x0][0x230] ;  /* 0x00008c00ff027b82 */ /* 0x000ea20000000a00 */
[----:B------:R-:W-:Y:S01]  /*0030*/  CS2R R18, SRZ ;  /* 0x0000000000127805 */ /* 0x000fe2000001ff00 */
[----:B------:R-:W-:Y:S01]  /*0040*/  IMAD.MOV.U32 R16, RZ, RZ, RZ ;  /* 0x000000ffff107224 */ /* 0x000fe200078e00ff */
[----:B------:R-:W3:Y:S01]  /*0050*/  S2R R17, SR_CTAID.X ;  /* 0x0000000000117919 */ /* 0x000ee20000002500 */
[----:B------:R-:W-:-:S04]  /*0060*/  ULDC.64 UR4, c[0x0][0x208] ;  /* 0x0000820000047ab9 */ /* 0x000fc80000000a00 */
[----:B------:R-:W4:Y:S08]  /*0070*/  LDC.64 R24, c[0x0][0x218] ;  /* 0x00008600ff187b82 */ /* 0x000f300000000a00 */
[----:B------:R-:W5:Y:S08]  /*0080*/  LDC.64 R8, c[0x0][0x210] ;  /* 0x00008400ff087b82 */ /* 0x000f700000000a00 */
[----:B------:R-:W4:Y:S01]  /*0090*/  LDC.64 R12, c[0x0][0x228] ;  /* 0x00008a00ff0c7b82 */ /* 0x000f220000000a00 */
[----:B-1----:R-:W-:-:S07]  /*00a0*/  IMAD.SHL.U32 R0, R0, 0x2, RZ ;  /* 0x0000000200007824 */ /* 0x002fce00078e00ff */
[----:B------:R-:W1:Y:S01]  /*00b0*/  LDC.64 R14, c[0x0][0x220] ;  /* 0x00008800ff0e7b82 */ /* 0x000e620000000a00 */
[----:B---3--:R-:W-:Y:S02]  /*00c0*/  SHF.R.S32.HI R4, RZ, 0x17, R17 ;  /* 0x00000017ff047819 */ /* 0x008fe40000011411 */
[----:B------:R-:W-:Y:S02]  /*00d0*/  LOP3.LUT R0, R0, 0xfe, RZ, 0xc0, !PT ;  /* 0x000000fe00007812 */ /* 0x000fe400078ec0ff */
[----:B------:R-:W-:-:S03]  /*00e0*/  SGXT R4, R4, 0x1 ;  /* 0x000000010404781a */ /* 0x000fc60000000200 */
[----:B------:R-:W3:Y:S01]  /*00f0*/  LDC.64 R10, c[0x0][0x238] ;  /* 0x00008e00ff0a7b82 */ /* 0x000ee20000000a00 */
[----:B------:R-:W-:-:S05]  /*0100*/  IMAD R17, R17, 0x100, R0 ;  /* 0x0000010011117824 */ /* 0x000fca00078e0200 */
[----:B------:R-:W-:Y:S02]  /*0110*/  LEA.HI R4, R4, R17, RZ, 0x4 ;  /* 0x0000001104047211 */ /* 0x000fe400078f20ff */
[----:B------:R-:W-:Y:S02]  /*0120*/  ISETP.GE.AND P0, PT, R17, 0x100, PT ;  /* 0x000001001100780c */ /* 0x000fe40003f06270 */
[----:B------:R-:W-:-:S04]  /*0130*/  SHF.R.S32.HI R4, RZ, 0x4, R4 ;  /* 0x00000004ff047819 */ /* 0x000fc80000011404 */
[----:B------:R-:W-:-:S04]  /*0140*/  LEA.HI R0, R4, R4, RZ, 0x2 ;  /* 0x0000000404007211 */ /* 0x000fc800078f10ff */
[----:B------:R-:W-:-:S04]  /*0150*/  LOP3.LUT R23, R0, 0xfffffffc, RZ, 0xc0, !PT ;  /* 0xfffffffc00177812 */ /* 0x000fc800078ec0ff */
[----:B------:R-:W-:Y:S02]  /*0160*/  IADD3 R23, R4, -R23, RZ ;  /* 0x8000001704177210 */ /* 0x000fe40007ffe0ff */
[----:B------:R-:W3:Y:S03]  /*0170*/  LDC.64 R4, c[0x0][0x240] ;  /* 0x00009000ff047b82 */ /* 0x000ee60000000a00 */
[----:B--2---:R-:W-:-:S05]  /*0180*/  IMAD.WIDE R2, R23, 0x4, R2 ;  /* 0x0000000417027825 */ /* 0x004fca00078e0202 */
[----:B------:R-:W2:Y:S04]  /*0190*/  @!P0 LDG.E.EL R18, desc[UR4][R2.64] ;  /* 0x0000000402128981 */ /* 0x000ea8000c2e1900 */
[----:B------:R1:W2:Y:S01]  /*01a0*/  @!P0 LDG.E.EL R16, desc[UR4][R2.64] ;  /* 0x0000000402108981 */ /* 0x0002a2000c2e1900 */
[----:B------:R-:W-:Y:S01]  /*01b0*/  HFMA2.MMA R0, -RZ, RZ, 0, 0 ;  /* 0x00000000ff007435 */ /* 0x000fe200000001ff */
[----:B------:R-:W-:Y:S02]  /*01c0*/  CS2R R20, SRZ ;  /* 0x0000000000147805 */ /* 0x000fe4000001ff00 */
[----:B------:R-:W-:Y:S01]  /*01d0*/  CS2R R6, SRZ ;  /* 0x0000000000067805 */ /* 0x000fe2000001ff00 */
[----:B----4-:R-:W-:-:S04]  /*01e0*/  IMAD.WIDE R24, R23, 0x4, R24 ;  /* 0x0000000417187825 */ /* 0x010fc800078e0218 */
[----:B-----5:R-:W-:Y:S01]  /*01f0*/  IMAD.WIDE R8, R17, 0x4, R8 ;  /* 0x0000000411087825 */ /* 0x020fe200078e0208 */
[----:B------:R-:W4:Y:S03]  /*0200*/  @!P0 LDG.E.EL R21, desc[UR4][R24.64] ;  /* 0x0000000418158981 */ /* 0x000f26000c2e1900 */
[----:B0-----:R-:W-:Y:S01]  /*0210*/  IMAD.WIDE R12, R23, 0x4, R12 ;  /* 0x00000004170c7825 */ /* 0x001fe200078e020c */
[----:B------:R0:W5:Y:S01]  /*0220*/  @!P0 LDG.E.EL R0, desc[UR4][R24.64] ;  /* 0x0000000418008981 */ /* 0x000162000c2e1900 */
[----:B-1----:R-:W-:-:S03]  /*0230*/  CS2R R2, SRZ ;  /* 0x0000000000027805 */ /* 0x002fc6000001ff00 */
[----:B------:R-:W4:Y:S01]  /*0240*/  @!P0 LDG.E.64 R6, desc[UR4][R8.64] ;  /* 0x0000000408068981 */ /* 0x000f22000c1e1b00 */
[----:B------:R-:W-:-:S03]  /*0250*/  IMAD.WIDE R14, R17, 0x4, R14 ;  /* 0x00000004110e7825 */ /* 0x000fc600078e020e */
[----:B------:R-:W5:Y:S01]  /*0260*/  @!P0 LDG.E.EL R19, desc[UR4][R12.64] ;  /* 0x000000040c138981 */ /* 0x000f62000c2e1900 */
[C---:B---3--:R-:W-:Y:S01]  /*0270*/  IMAD.WIDE R10, R23.reuse, 0x4, R10 ;  /* 0x00000004170a7825 */ /* 0x048fe200078e020a */
[----:B0-----:R-:W-:Y:S02]  /*0280*/  CS2R R24, SRZ ;  /* 0x0000000000187805 */ /* 0x001fe4000001ff00 */
[----:B------:R-:W3:Y:S01]  /*0290*/  @!P0 LDG.E.EL R20, desc[UR4][R12.64] ;  /* 0x000000040c148981 */ /* 0x000ee2000c2e1900 */
[----:B------:R-:W-:Y:S01]  /*02a0*/  IMAD.WIDE R4, R23, 0x4, R4 ;  /* 0x0000000417047825 */ /* 0x000fe200078e0204 */
[----:B------:R-:W-:Y:S02]  /*02b0*/  CS2R R22, SRZ ;  /* 0x0000000000167805 */ /* 0x000fe4000001ff00 */
[----:B------:R-:W3:Y:S04]  /*02c0*/  @!P0 LDG.E.64 R2, desc[UR4][R14.64] ;  /* 0x000000040e028981 */ /* 0x000ee8000c1e1b00 */
[----:B------:R-:W3:Y:S04]  /*02d0*/  @!P0 LDG.E.EL R23, desc[UR4][R10.64] ;  /* 0x000000040a178981 */ /* 0x000ee8000c2e1900 */
[----:B------:R0:W3:Y:S04]  /*02e0*/  @!P0 LDG.E.EL R25, desc[UR4][R10.64] ;  /* 0x000000040a198981 */ /* 0x0000e8000c2e1900 */
[----:B------:R-:W3:Y:S04]  /*02f0*/  @!P0 LDG.E.EL R24, desc[UR4][R4.64] ;  /* 0x0000000404188981 */ /* 0x000ee8000c2e1900 */
[----:B------:R1:W3:Y:S01]  /*0300*/  @!P0 LDG.E.EL R22, desc[UR4][R4.64] ;  /* 0x0000000404168981 */ /* 0x0002e2000c2e1900 */
[----:B0-----:R-:W-:Y:S01]  /*0310*/  MOV R10, 0x3e800000 ;  /* 0x3e800000000a7802 */ /* 0x001fe20000000f00 */
[----:B-1----:R-:W0:Y:S02]  /*0320*/  LDC.64 R4, c[0x0][0x248] ;  /* 0x00009200ff047b82 */ /* 0x002e240000000a00 */
[----:B0-----:R-:W-:-:S04]  /*0330*/  IMAD.WIDE R4, R17, 0x4, R4 ;  /* 0x0000000411047825 */ /* 0x001fc800078e0204 */
[----:B--2---:R-:W-:Y:S01]  /*0340*/  FADD R18, R18, 9.9999997473787516356e-06 ;  /* 0x3727c5ac12127421 */ /* 0x004fe20000000000 */
[----:B------:R-:W-:-:S03]  /*0350*/  FADD R16, R16, 9.9999997473787516356e-06 ;  /* 0x3727c5ac10107421 */ /* 0x000fc60000000000 */
[----:B------:R-:W0:Y:S08]  /*0360*/  MUFU.SQRT R12, R18 ;  /* 0x00000012000c7308 */ /* 0x000e300000002000 */
[----:B------:R-:W1:Y:S01]  /*0370*/  MUFU.SQRT R13, R16 ;  /* 0x00000010000d7308 */ /* 0x000e620000002000 */
[C---:B0-----:R-:W-:Y:S01]  /*0380*/  FSETP.GT.AND P1, PT, R12.reuse, 8.50705917302346158658e+37, PT ;  /* 0x7e8000000c00780b */ /* 0x041fe20003f24000 */
[----:B----4-:R-:W-:Y:S01]  /*0390*/  FADD R6, R21, R6 ;  /* 0x0000000615067221 */ /* 0x010fe20000000000 */
[----:B------:R-:W-:Y:S01]  /*03a0*/  FSETP.GEU.AND P3, PT, R12, 1.175494350822287508e-38, PT ;  /* 0x008000000c00780b */ /* 0x000fe20003f6e000 */
[----:B-----5:R-:W-:Y:S01]  /*03b0*/  FADD R7, R0, R7 ;  /* 0x0000000700077221 */ /* 0x020fe20000000000 */
[----:B------:R-:W-:Y:S01]  /*03c0*/  FSEL R11, R10, 1, P1 ;  /* 0x3f8000000a0b7808 */ /* 0x000fe20000800000 */
[----:B------:R-:W-:Y:S01]  /*03d0*/  FADD R19, R6, -R19 ;  /* 0x8000001306137221 */ /* 0x000fe20000000000 */
[----:B-1----:R-:W-:Y:S01]  /*03e0*/  FSETP.GT.AND P2, PT, R13, 8.50705917302346158658e+37, PT ;  /* 0x7e8000000d00780b */ /* 0x002fe20003f44000 */
[----:B---3--:R-:W-:Y:S01]  /*03f0*/  FADD R20, R7, -R20 ;  /* 0x8000001407147221 */ /* 0x008fe20000000000 */
[----:B------:R-:W-:Y:S01]  /*0400*/  FSETP.GEU.AND P4, PT, R13, 1.175494350822287508e-38, PT ;  /* 0x008000000d00780b */ /* 0x000fe20003f8e000 */
[----:B------:R0:W-:Y:S01]  /*0410*/  @!P0 STG.E.64 desc[UR4][R8.64], R6 ;  /* 0x0000000608008986 */ /* 0x0001e2000c101b04 */
[----:B------:R-:W-:-:S03]  /*0420*/  FSEL R10, R10, 1, P2 ;  /* 0x3f8000000a0a7808 */ /* 0x000fc60001000000 */
[----:B------:R-:W-:Y:S02]  /*0430*/  @P1 FMUL R12, R12, 0.25 ;  /* 0x3e8000000c0c1820 */ /* 0x000fe40000400000 */
[----:B------:R-:W-:Y:S02]  /*0440*/  @!P3 FMUL R11, R11, 16777216 ;  /* 0x4b8000000b0bb820 */ /* 0x000fe40000400000 */
[----:B------:R-:W-:Y:S01]  /*0450*/  @!P3 FMUL R12, R12, 16777216 ;  /* 0x4b8000000c0cb820 */ /* 0x000fe20000400000 */
[----:B------:R-:W-:Y:S01]  /*0460*/  FSETP.NAN.AND P3, PT, R2, R2, PT ;  /* 0x000000020200720b */ /* 0x000fe20003f68000 */
[----:B------:R-:W-:-:S04]  /*0470*/  @P2 FMUL R13, R13, 0.25 ;  /* 0x3e8000000d0d2820 */ /* 0x000fc80000400000 */
[----:B------:R-:W1:Y:S01]  /*0480*/  MUFU.RCP R12, R12 ;  /* 0x0000000c000c7308 */ /* 0x000e620000001000 */
[----:B------:R-:W-:Y:S01]  /*0490*/  @!P4 FMUL R10, R10, 16777216 ;  /* 0x4b8000000a0ac820 */ /* 0x000fe20000400000 */
[----:B------:R-:W-:Y:S01]  /*04a0*/  @!P4 FMUL R13, R13, 16777216 ;  /* 0x4b8000000d0dc820 */ /* 0x000fe20000400000 */
[----:B------:R-:W-:-:S05]  /*04b0*/  FSETP.NAN.AND P4, PT, R3, R3, PT ;  /* 0x000000030300720b */ /* 0x000fca0003f88000 */
[----:B------:R-:W2:Y:S01]  /*04c0*/  MUFU.RCP R13, R13 ;  /* 0x0000000d000d7308 */ /* 0x000ea20000001000 */
[----:B-1----:R-:W-:-:S04]  /*04d0*/  FMUL R12, R12, R11 ;  /* 0x0000000b0c0c7220 */ /* 0x002fc80000400000 */
[----:B------:R-:W-:Y:S01]  /*04e0*/  FMUL R19, R19, R12 ;  /* 0x0000000c13137220 */ /* 0x000fe20000400000 */
[----:B--2---:R-:W-:-:S03]  /*04f0*/  FMUL R11, R13, R10 ;  /* 0x0000000a0d0b7220 */ /* 0x004fc60000400000 */
[----:B------:R-:W-:Y:S01]  /*0500*/  FFMA R19, R19, R23, R22 ;  /* 0x0000001713137223 */ /* 0x000fe20000000016 */
[----:B------:R-:W-:-:S04]  /*0510*/  FMUL R11, R20, R11 ;  /* 0x0000000b140b7220 */ /* 0x000fc80000400000 */
[----:B------:R-:W-:Y:S01]  /*0520*/  FSETP.GEU.AND P1, PT, R19, R2, PT ;  /* 0x000000021300720b */ /* 0x000fe20003f2e000 */
[----:B------:R-:W-:-:S03]  /*0530*/  FFMA R24, R11, R25, R24 ;  /* 0x000000190b187223 */ /* 0x000fc60000000018 */
[----:B------:R-:W-:Y:S02]  /*0540*/  @!P3 SEL R2, R2, R19, !P1 ;  /* 0x000000130202b207 */ /* 0x000fe40004800000 */
[----:B------:R-:W-:-:S04]  /*0550*/  FSETP.GEU.AND P2, PT, R24, R3, PT ;  /* 0x000000031800720b */ /* 0x000fc80003f4e000 */
[----:B------:R-:W-:Y:S01]  /*0560*/  @!P4 SEL R3, R3, R24, !P2 ;  /* 0x000000180303c207 */ /* 0x000fe20005000000 */
[----:B0-----:R-:W-:Y:S08]  /*0570*/  @P0 EXIT ;  /* 0x000000000000094d */ /* 0x001ff00003800000 */
[----:B------:R-:W-:Y:S01]  /*0580*/  STG.E.64 desc[UR4][R4.64], R2 ;  /* 0x0000000204007986 */ /* 0x000fe2000c101b04 */
[----:B------:R-:W-:Y:S05]  /*0590*/  EXIT ;  /* 0x000000000000794d */ /* 0x000fea0003800000 */
.L_x_0:
[----:B------:R-:W-:-:S00]  /*05a0*/  BRA `(.L_x_0) ;  /* 0xfffffffc00fc7947 */ /* 0x000fc0000383ffff */
[----:B------:R-:W-:-:S00]  /*05b0*/  NOP ;  /* 0x0000000000007918 */ /* 0x000fc00000000000 */
        /* <DEDUP_REMOVED lines=12> */
.L_x_1:


//--------------------- .nv.global.init           --------------------------
	.section	.nv.global.init,"aw",@progbits
.nv.global.init:
	.type		_$_str,@object
	.size		_$_str,(_$_str_$_2 - _$_str)
_$_str:
        /*0000*/ 	.byte	0x5f, 0x5f, 0x43, 0x55, 0x44, 0x41, 0x5f, 0x46, 0x54, 0x5a, 0x00
	.type		_$_str_$_2,@object
	.size		_$_str_$_2,(.L_1 - _$_str_$_2)
_$_str_$_2:
        /*000b*/ 	.byte	0x5f, 0x5f, 0x43, 0x55, 0x44, 0x41, 0x5f, 0x50, 0x52, 0x45, 0x43, 0x5f, 0x53, 0x51, 0x52, 0x54
        /*001b*/ 	.byte	0x00
.L_1:


//--------------------- .nv.constant0.triton_poi_fused__native_batch_norm_legit_no_training_convolution_maximum_0 --------------------------
	.section	.nv.constant0.triton_poi_fused__native_batch_norm_legit_no_training_convolution_maximum_0,"a",@progbits
	.sectionflags	@""
	.align	4
.nv.constant0.triton_poi_fused__native_batch_norm_legit_no_training_convolution_maximum_0:
	.zero		596
